	.headerflags	@"EF_CUDA_TEXMODE_UNIFIED EF_CUDA_64BIT_ADDRESS EF_CUDA_ACCELERATORS EF_CUDA_SM90 EF_CUDA_VIRTUAL_SM(EF_CUDA_SM90)"
	.elftype	@"ET_EXEC"


//--------------------- .nv.info                  --------------------------
	.section	.nv.info,"",@"SHT_CUDA_INFO"
	.align	4


	//----- nvinfo : EIATTR_REGCOUNT
	.align		4
        /*0000*/ 	.byte	0x04, 0x2f
        /*0002*/ 	.short	(.L_1 - .L_0)
	.align		4
.L_0:
        /*0004*/ 	.word	index@(triton_poi_fused_convolution_50)
        /*0008*/ 	.word	0x0000000c


	//----- nvinfo : EIATTR_MIN_STACK_SIZE
	.align		4
.L_1:
        /*000c*/ 	.byte	0x04, 0x12
        /*000e*/ 	.short	(.L_3 - .L_2)
	.align		4
.L_2:
        /*0010*/ 	.word	index@(triton_poi_fused_convolution_50)
        /*0014*/ 	.word	0x00000000


	//----- nvinfo : EIATTR_FRAME_SIZE
	.align		4
.L_3:
        /*0018*/ 	.byte	0x04, 0x11
        /*001a*/ 	.short	(.L_5 - .L_4)
	.align		4
.L_4:
        /*001c*/ 	.word	index@(triton_poi_fused_convolution_50)
        /*0020*/ 	.word	0x00000000


	//----- nvinfo : EIATTR_MIN_STACK_SIZE
	.align		4
.L_5:
        /*0024*/ 	.byte	0x04, 0x12
        /*0026*/ 	.short	(.L_7 - .L_6)
	.align		4
.L_6:
        /*0028*/ 	.word	index@(triton_poi_fused_convolution_50)
        /*002c*/ 	.word	0x00000000
.L_7:


//--------------------- .nv.info.triton_poi_fused_convolution_50 --------------------------
	.section	.nv.info.triton_poi_fused_convolution_50,"",@"SHT_CUDA_INFO"
	.sectionflags	@""
	.align	4


	//----- nvinfo : EIATTR_CUDA_API_VERSION
	.align		4
        /*0000*/ 	.byte	0x04, 0x37
        /*0002*/ 	.short	(.L_9 - .L_8)
.L_8:
        /*0004*/ 	.word	0x0000007c


	//----- nvinfo : EIATTR_KPARAM_INFO
	.align		4
.L_9:
        /*0008*/ 	.byte	0x04, 0x17
        /*000a*/ 	.short	(.L_11 - .L_10)
.L_10:
        /*000c*/ 	.word	0x00000000
        /*0010*/ 	.short	0x0002
        /*0012*/ 	.short	0x0010
        /*0014*/ 	.byte	0x00, 0xf0, 0x11, 0x00


	//----- nvinfo : EIATTR_KPARAM_INFO
	.align		4
.L_11:
        /*0018*/ 	.byte	0x04, 0x17
        /*001a*/ 	.short	(.L_13 - .L_12)
.L_12:
        /*001c*/ 	.word	0x00000000
        /*0020*/ 	.short	0x0001
        /*0022*/ 	.short	0x0008
        /*0024*/ 	.byte	0x00, 0xf4, 0x21, 0x00


	//----- nvinfo : EIATTR_KPARAM_INFO
	.align		4
.L_13:
        /*0028*/ 	.byte	0x04, 0x17
        /*002a*/ 	.short	(.L_15 - .L_14)
.L_14:
        /*002c*/ 	.word	0x00000000
        /*0030*/ 	.short	0x0000
        /*0032*/ 	.short	0x0000
        /*0034*/ 	.byte	0x00, 0xf4, 0x21, 0x00


	//----- nvinfo : EIATTR_SPARSE_MMA_MASK
	.align		4
.L_15:
        /*0038*/ 	.byte	0x03, 0x50
        /*003a*/ 	.short	0x0000


	//----- nvinfo : EIATTR_MAXREG_COUNT
	.align		4
        /*003c*/ 	.byte	0x03, 0x1b
        /*003e*/ 	.short	0x00ff


	//----- nvinfo : EIATTR_EXIT_INSTR_OFFSETS
	.align		4
        /*0040*/ 	.byte	0x04, 0x1c
        /*0042*/ 	.short	(.L_17 - .L_16)


	//   ....[0]....
.L_16:
        /*0044*/ 	.word	0x00000150


	//   ....[1]....
        /*0048*/ 	.word	0x00000170


	//----- nvinfo : EIATTR_REQNTID
	.align		4
.L_17:
        /*004c*/ 	.byte	0x04, 0x10
        /*004e*/ 	.short	(.L_19 - .L_18)
.L_18:
        /*0050*/ 	.word	0x00000080
        /*0054*/ 	.word	0x00000001
        /*0058*/ 	.word	0x00000001


	//----- nvinfo : EIATTR_CBANK_PARAM_SIZE
	.align		4
.L_19:
        /*005c*/ 	.byte	0x03, 0x19
        /*005e*/ 	.short	0x0014


	//----- nvinfo : EIATTR_PARAM_CBANK
	.align		4
        /*0060*/ 	.byte	0x04, 0x0a
        /*0062*/ 	.short	(.L_21 - .L_20)
	.align		4
.L_20:
        /*0064*/ 	.word	index@(.nv.constant0.triton_poi_fused_convolution_50)
        /*0068*/ 	.short	0x0210
        /*006a*/ 	.short	0x0014


	//----- nvinfo : EIATTR_SW_WAR
	.align		4
.L_21:
        /*006c*/ 	.byte	0x04, 0x36
        /*006e*/ 	.short	(.L_23 - .L_22)
.L_22:
        /*0070*/ 	.word	0x00000008
.L_23:


//--------------------- .nv.callgraph             --------------------------
	.section	.nv.callgraph,"",@"SHT_CUDA_CALLGRAPH"
	.align	4
	.sectionentsize	8
	.align		4
        /*0000*/ 	.word	0x00000000
	.align		4
        /*0004*/ 	.word	0xffffffff
	.align		4
        /*0008*/ 	.word	0x00000000
	.align		4
        /*000c*/ 	.word	0xfffffffe
	.align		4
        /*0010*/ 	.word	0x00000000
	.align		4
        /*0014*/ 	.word	0xfffffffd
	.align		4
        /*0018*/ 	.word	0x00000000
	.align		4
        /*001c*/ 	.word	0xfffffffc


//--------------------- .text.triton_poi_fused_convolution_50 --------------------------
	.section	.text.triton_poi_fused_convolution_50,"ax",@progbits
	.align	128
        .global         triton_poi_fused_convolution_50
        .type           triton_poi_fused_convolution_50,@function
        .size           triton_poi_fused_convolution_50,(.L_x_1 - triton_poi_fused_convolution_50)
        .other          triton_poi_fused_convolution_50,@"STO_CUDA_ENTRY STV_DEFAULT"
triton_poi_fused_convolution_50:
.text.triton_poi_fused_convolution_50:
[----:B------:R-:W0:Y:S02]  /*0000*/  LDC R1, c[0x0][0x28] ;  /* 0x00000a00ff017b82 */ /* 0x000e240000000800 */
[----:B------:R-:W1:Y:S01]  /*0010*/  S2R R0, SR_TID.X ;  /* 0x0000000000007919 */ /* 0x000e620000002100 */
[----:B------:R-:W2:Y:S01]  /*0020*/  LDC.64 R2, c[0x0][0x210] ;  /* 0x00008400ff027b82 */ /* 0x000ea20000000a00 */
[----:B------:R-:W-:Y:S01]  /*0030*/  ULDC.64 UR4, c[0x0][0x208] ;  /* 0x0000820000047ab9 */ /* 0x000fe20000000a00 */
[----:B------:R-:W3:Y:S06]  /*0040*/  S2R R7, SR_CTAID.X ;  /* 0x0000000000077919 */ /* 0x000eec0000002500 */
[----:B------:R-:W4:Y:S01]  /*0050*/  LDC.64 R4, c[0x0][0x218] ;  /* 0x00008600ff047b82 */ /* 0x000f220000000a00 */
[----:B-1----:R-:W-:-:S02]  /*0060*/  LOP3.LUT R0, R0, 0x7f, RZ, 0xc0, !PT ;  /* 0x0000007f00007812 */ /* 0x002fc400078ec0ff */
[----:B---3--:R-:W-:-:S03]  /*0070*/  SHF.R.S32.HI R6, RZ, 0x18, R7 ;  /* 0x00000018ff067819 */ /* 0x008fc60000011407 */
[----:B------:R-:W-:Y:S01]  /*0080*/  IMAD R7, R7, 0x80, R0 ;  /* 0x0000008007077824 */ /* 0x000fe200078e0200 */
[----:B------:R-:W-:-:S03]  /*0090*/  SGXT R0, R6, 0x1 ;  /* 0x000000010600781a */ /* 0x000fc60000000200 */
[C---:B--2---:R-:W-:Y:S01]  /*00a0*/  IMAD.WIDE R2, R7.reuse, 0x4, R2 ;  /* 0x0000000407027825 */ /* 0x044fe200078e0202 */
[----:B------:R-:W-:Y:S02]  /*00b0*/  ISETP.GE.AND P0, PT, R7, 0x400, PT ;  /* 0x000004000700780c */ /* 0x000fe40003f06270 */
[----:B------:R-:W-:-:S04]  /*00c0*/  LEA.HI R0, R0, R7, RZ, 0x6 ;  /* 0x0000000700007211 */ /* 0x000fc800078f30ff */
[----:B------:R-:W-:-:S05]  /*00d0*/  LOP3.LUT R0, R0, 0xffffffc0, RZ, 0xc0, !PT ;  /* 0xffffffc000007812 */ /* 0x000fca00078ec0ff */
[----:B------:R-:W-:Y:S01]  /*00e0*/  IMAD.IADD R9, R7, 0x1, -R0 ;  /* 0x0000000107097824 */ /* 0x000fe200078e0a00 */
[----:B------:R-:W-:Y:S01]  /*00f0*/  HFMA2.MMA R0, -RZ, RZ, 0, 0 ;  /* 0x00000000ff007435 */ /* 0x000fe200000001ff */
[----:B------:R-:W-:Y:S02]  /*0100*/  IMAD.MOV.U32 R7, RZ, RZ, RZ ;  /* 0x000000ffff077224 */ /* 0x000fe400078e00ff */
[----:B----4-:R-:W-:-:S05]  /*0110*/  IMAD.WIDE R4, R9, 0x4, R4 ;  /* 0x0000000409047825 */ /* 0x010fca00078e0204 */
[----:B------:R-:W2:Y:S04]  /*0120*/  @!P0 LDG.E.EL R7, desc[UR4][R4.64] ;  /* 0x0000000404078981 */ /* 0x000ea8000c2e1900 */
[----:B------:R-:W2:Y:S02]  /*0130*/  @!P0 LDG.E R0, desc[UR4][R2.64] ;  /* 0x0000000402008981 */ /* 0x000ea4000c1e1900 */
[----:B--2---:R-:W-:Y:S01]  /*0140*/  FADD R7, R7, R0 ;  /* 0x0000000007077221 */ /* 0x004fe20000000000 */
[----:B------:R-:W-:Y:S06]  /*0150*/  @P0 EXIT ;  /* 0x000000000000094d */ /* 0x000fec0003800000 */
[----:B------:R-:W-:Y:S01]  /*0160*/  STG.E desc[UR4][R2.64], R7 ;  /* 0x0000000702007986 */ /* 0x000fe2000c101904 */
[----:B------:R-:W-:Y:S05]  /*0170*/  EXIT ;  /* 0x000000000000794d */ /* 0x000fea0003800000 */
.L_x_0:
[----:B------:R-:W-:-:S00]  /*0180*/  BRA `(.L_x_0) ;  /* 0xfffffffc00fc7947 */ /* 0x000fc0000383ffff */
[----:B------:R-:W-:-:S00]  /*0190*/  NOP ;  /* 0x0000000000007918 */ /* 0x000fc00000000000 */
        /* <DEDUP_REMOVED lines=14> */
.L_x_1:


//--------------------- .nv.constant0.triton_poi_fused_convolution_50 --------------------------
	.section	.nv.constant0.triton_poi_fused_convolution_50,"a",@progbits
	.sectionflags	@""
	.align	4
.nv.constant0.triton_poi_fused_convolution_50:
	.zero		548
